//
// Generated by NVIDIA NVVM Compiler
//
// Compiler Build ID: CL-36424714
// Cuda compilation tools, release 13.0, V13.0.88
// Based on NVVM 20.0.0
//

.version 9.0
.target sm_100
.address_size 64

	// .globl	_Z14rayleighKerneldjPd

.visible .entry _Z14rayleighKerneldjPd(
	.param .f64 _Z14rayleighKerneldjPd_param_0,
	.param .u32 _Z14rayleighKerneldjPd_param_1,
	.param .u64 .ptr .align 1 _Z14rayleighKerneldjPd_param_2
)
{
	.reg .pred 	%p<6>;
	.reg .b32 	%r<34>;
	.reg .b64 	%rd<5>;
	.reg .b64 	%fd<50>;

	ld.param.f64 	%fd10, [_Z14rayleighKerneldjPd_param_0];
	ld.param.u32 	%r12, [_Z14rayleighKerneldjPd_param_1];
	ld.param.u64 	%rd2, [_Z14rayleighKerneldjPd_param_2];
	mov.u32 	%r13, %ctaid.x;
	mov.u32 	%r14, %ntid.x;
	mov.u32 	%r15, %tid.x;
	mad.lo.s32 	%r1, %r13, %r14, %r15;
	setp.ge.u32 	%p1, %r1, %r12;
	@%p1 bra 	$L__BB0_9;
	cvta.to.global.u64 	%rd3, %rd2;
	mul.wide.u32 	%rd4, %r1, 8;
	add.s64 	%rd1, %rd3, %rd4;
	ld.global.f64 	%fd47, [%rd1];
	{
	.reg .b32 %temp; 
	mov.b64 	{%temp, %r30}, %fd47;
	}
	{
	.reg .b32 %temp; 
	mov.b64 	{%r31, %temp}, %fd47;
	}
	setp.gt.s32 	%p2, %r30, 1048575;
	mov.b32 	%r32, -1023;
	@%p2 bra 	$L__BB0_3;
	mul.f64 	%fd47, %fd47, 0d4350000000000000;
	{
	.reg .b32 %temp; 
	mov.b64 	{%temp, %r30}, %fd47;
	}
	{
	.reg .b32 %temp; 
	mov.b64 	{%r31, %temp}, %fd47;
	}
	mov.b32 	%r32, -1077;
$L__BB0_3:
	add.s32 	%r18, %r30, -1;
	setp.gt.u32 	%p3, %r18, 2146435070;
	@%p3 bra 	$L__BB0_7;
	shr.u32 	%r21, %r30, 20;
	add.s32 	%r33, %r32, %r21;
	and.b32  	%r22, %r30, 1048575;
	or.b32  	%r23, %r22, 1072693248;
	mov.b64 	%fd48, {%r31, %r23};
	setp.lt.u32 	%p5, %r23, 1073127583;
	@%p5 bra 	$L__BB0_6;
	{
	.reg .b32 %temp; 
	mov.b64 	{%r24, %temp}, %fd48;
	}
	{
	.reg .b32 %temp; 
	mov.b64 	{%temp, %r25}, %fd48;
	}
	add.s32 	%r26, %r25, -1048576;
	mov.b64 	%fd48, {%r24, %r26};
	add.s32 	%r33, %r33, 1;
$L__BB0_6:
	add.f64 	%fd12, %fd48, 0dBFF0000000000000;
	add.f64 	%fd13, %fd48, 0d3FF0000000000000;
	rcp.approx.ftz.f64 	%fd14, %fd13;
	neg.f64 	%fd15, %fd13;
	fma.rn.f64 	%fd16, %fd15, %fd14, 0d3FF0000000000000;
	fma.rn.f64 	%fd17, %fd16, %fd16, %fd16;
	fma.rn.f64 	%fd18, %fd17, %fd14, %fd14;
	mul.f64 	%fd19, %fd12, %fd18;
	fma.rn.f64 	%fd20, %fd12, %fd18, %fd19;
	mul.f64 	%fd21, %fd20, %fd20;
	fma.rn.f64 	%fd22, %fd21, 0d3EB1380B3AE80F1E, 0d3ED0EE258B7A8B04;
	fma.rn.f64 	%fd23, %fd22, %fd21, 0d3EF3B2669F02676F;
	fma.rn.f64 	%fd24, %fd23, %fd21, 0d3F1745CBA9AB0956;
	fma.rn.f64 	%fd25, %fd24, %fd21, 0d3F3C71C72D1B5154;
	fma.rn.f64 	%fd26, %fd25, %fd21, 0d3F624924923BE72D;
	fma.rn.f64 	%fd27, %fd26, %fd21, 0d3F8999999999A3C4;
	fma.rn.f64 	%fd28, %fd27, %fd21, 0d3FB5555555555554;
	sub.f64 	%fd29, %fd12, %fd20;
	add.f64 	%fd30, %fd29, %fd29;
	neg.f64 	%fd31, %fd20;
	fma.rn.f64 	%fd32, %fd31, %fd12, %fd30;
	mul.f64 	%fd33, %fd18, %fd32;
	mul.f64 	%fd34, %fd21, %fd28;
	fma.rn.f64 	%fd35, %fd34, %fd20, %fd33;
	xor.b32  	%r27, %r33, -2147483648;
	mov.b32 	%r28, 1127219200;
	mov.b64 	%fd36, {%r27, %r28};
	mov.b32 	%r29, -2147483648;
	mov.b64 	%fd37, {%r29, %r28};
	sub.f64 	%fd38, %fd36, %fd37;
	fma.rn.f64 	%fd39, %fd38, 0d3FE62E42FEFA39EF, %fd20;
	fma.rn.f64 	%fd40, %fd38, 0dBFE62E42FEFA39EF, %fd39;
	sub.f64 	%fd41, %fd40, %fd20;
	sub.f64 	%fd42, %fd35, %fd41;
	fma.rn.f64 	%fd43, %fd38, 0d3C7ABC9E3B39803F, %fd42;
	add.f64 	%fd49, %fd39, %fd43;
	bra.uni 	$L__BB0_8;
$L__BB0_7:
	fma.rn.f64 	%fd11, %fd47, 0d7FF0000000000000, 0d7FF0000000000000;
	{
	.reg .b32 %temp; 
	mov.b64 	{%temp, %r19}, %fd47;
	}
	and.b32  	%r20, %r19, 2147483647;
	setp.eq.s32 	%p4, %r20, 0;
	selp.f64 	%fd49, 0dFFF0000000000000, %fd11, %p4;
$L__BB0_8:
	mul.f64 	%fd44, %fd49, 0dC000000000000000;
	sqrt.rn.f64 	%fd45, %fd44;
	mul.f64 	%fd46, %fd10, %fd45;
	st.global.f64 	[%rd1], %fd46;
$L__BB0_9:
	ret;

}


// ===== COMPILED SASS (sm_100) =====

	.target	sm_100

	.elftype	@"ET_EXEC"


//--------------------- .note.nv.tkinfo           --------------------------
	.section	.note.nv.tkinfo,"",@"SHT_NOTE"
	.sectionflags	@"SHF_NOTE_NV_TKINFO"
	.tkinfo
        /*0018*/ 	.word	0x00000002
        /*0030*/ 	.string	""
        /*0030*/ 	.string	"ptxas"
        /*0030*/ 	.string	"Cuda compilation tools, release 13.0, V13.0.88"
        /*0030*/ 	.string	"Build cuda_13.0.r13.0/compiler.36424714_0"
        /*0030*/ 	.string	"-arch sm_100 -m 64 "



//--------------------- .note.nv.cuinfo           --------------------------
	.section	.note.nv.cuinfo,"",@"SHT_NOTE"
	.sectionflags	@"SHF_NOTE_NV_CUINFO"
        /*0018*/ 	.short	0x0002
        /*001a*/ 	.short	0x0064
        /*001c*/ 	.short	0x0082
	.zero		2


//--------------------- .nv.info                  --------------------------
	.section	.nv.info,"",@"SHT_CUDA_INFO"
	.align	4


	//----- nvinfo : EIATTR_REGCOUNT
	.align		4
        /*0000*/ 	.byte	0x04, 0x2f
        /*0002*/ 	.short	(.L_1 - .L_0)
	.align		4
.L_0:
        /*0004*/ 	.word	index@(_Z14rayleighKerneldjPd)
        /*0008*/ 	.word	0x00000016


	//----- nvinfo : EIATTR_FRAME_SIZE
	.align		4
.L_1:
        /*000c*/ 	.byte	0x04, 0x11
        /*000e*/ 	.short	(.L_3 - .L_2)
	.align		4
.L_2:
        /*0010*/ 	.word	index@($__internal_0_$__cuda_sm20_dsqrt_rn_f64_mediumpath_v1)
        /*0014*/ 	.word	0x00000000


	//----- nvinfo : EIATTR_FRAME_SIZE
	.align		4
.L_3:
        /*0018*/ 	.byte	0x04, 0x11
        /*001a*/ 	.short	(.L_5 - .L_4)
	.align		4
.L_4:
        /*001c*/ 	.word	index@(_Z14rayleighKerneldjPd)
        /*0020*/ 	.word	0x00000000


	//----- nvinfo : EIATTR_MIN_STACK_SIZE
	.align		4
.L_5:
        /*0024*/ 	.byte	0x04, 0x12
        /*0026*/ 	.short	(.L_7 - .L_6)
	.align		4
.L_6:
        /*0028*/ 	.word	index@(_Z14rayleighKerneldjPd)
        /*002c*/ 	.word	0x00000000
.L_7:


//--------------------- .nv.compat                --------------------------
	.section	.nv.compat,"",@"SHT_CUDA_COMPAT_INFO"
	.align	4
        /*0000*/ 	.byte	0x02, 0x09, 0x00, 0x00, 0x02, 0x02, 0x01, 0x00, 0x02, 0x05, 0x05, 0x00, 0x03, 0x07, 0x01, 0x01
        /*0010*/ 	.byte	0x02, 0x03, 0x00, 0x00, 0x02, 0x06, 0x01, 0x00, 0x04, 0x0b, 0x08, 0x00, 0x01, 0x00, 0x00, 0x00
        /*0020*/ 	.byte	0x00, 0x00, 0x00, 0x00


//--------------------- .nv.info._Z14rayleighKerneldjPd --------------------------
	.section	.nv.info._Z14rayleighKerneldjPd,"",@"SHT_CUDA_INFO"
	.sectionflags	@""
	.align	4


	//----- nvinfo : EIATTR_CUDA_API_VERSION
	.align		4
        /*0000*/ 	.byte	0x04, 0x37
        /*0002*/ 	.short	(.L_9 - .L_8)
.L_8:
        /*0004*/ 	.word	0x00000082


	//----- nvinfo : EIATTR_KPARAM_INFO
	.align		4
.L_9:
        /*0008*/ 	.byte	0x04, 0x17
        /*000a*/ 	.short	(.L_11 - .L_10)
.L_10:
        /*000c*/ 	.word	0x00000000
        /*0010*/ 	.short	0x0002
        /*0012*/ 	.short	0x0010
        /*0014*/ 	.byte	0x00, 0xf5, 0x21, 0x00


	//----- nvinfo : EIATTR_KPARAM_INFO
	.align		4
.L_11:
        /*0018*/ 	.byte	0x04, 0x17
        /*001a*/ 	.short	(.L_13 - .L_12)
.L_12:
        /*001c*/ 	.word	0x00000000
        /*0020*/ 	.short	0x0001
        /*0022*/ 	.short	0x0008
        /*0024*/ 	.byte	0x00, 0xf0, 0x11, 0x00


	//----- nvinfo : EIATTR_KPARAM_INFO
	.align		4
.L_13:
        /*0028*/ 	.byte	0x04, 0x17
        /*002a*/ 	.short	(.L_15 - .L_14)
.L_14:
        /*002c*/ 	.word	0x00000000
        /*0030*/ 	.short	0x0000
        /*0032*/ 	.short	0x0000
        /*0034*/ 	.byte	0x00, 0xf0, 0x21, 0x00


	//----- nvinfo : EIATTR_SPARSE_MMA_MASK
	.align		4
.L_15:
        /*0038*/ 	.byte	0x03, 0x50
        /*003a*/ 	.short	0x0000


	//----- nvinfo : EIATTR_MAXREG_COUNT
	.align		4
        /*003c*/ 	.byte	0x03, 0x1b
        /*003e*/ 	.short	0x00ff


	//----- nvinfo : EIATTR_MERCURY_ISA_VERSION
	.align		4
        /*0040*/ 	.byte	0x03, 0x5f
        /*0042*/ 	.short	0x0101


	//----- nvinfo : EIATTR_VRC_CTA_INIT_COUNT
	.align		4
        /*0044*/ 	.byte	0x02, 0x4a
	.zero		1
	.zero		1


	//----- nvinfo : EIATTR_EXIT_INSTR_OFFSETS
	.align		4
        /*0048*/ 	.byte	0x04, 0x1c
        /*004a*/ 	.short	(.L_17 - .L_16)


	//   ....[0]....
.L_16:
        /*004c*/ 	.word	0x00000070


	//   ....[1]....
        /*0050*/ 	.word	0x00000780


	//----- nvinfo : EIATTR_CRS_STACK_SIZE
	.align		4
.L_17:
        /*0054*/ 	.byte	0x04, 0x1e
        /*0056*/ 	.short	(.L_19 - .L_18)
.L_18:
        /*0058*/ 	.word	0x00000000


	//----- nvinfo : EIATTR_CBANK_PARAM_SIZE
	.align		4
.L_19:
        /*005c*/ 	.byte	0x03, 0x19
        /*005e*/ 	.short	0x0018


	//----- nvinfo : EIATTR_PARAM_CBANK
	.align		4
        /*0060*/ 	.byte	0x04, 0x0a
        /*0062*/ 	.short	(.L_21 - .L_20)
	.align		4
.L_20:
        /*0064*/ 	.word	index@(.nv.constant0._Z14rayleighKerneldjPd)
        /*0068*/ 	.short	0x0380
        /*006a*/ 	.short	0x0018


	//----- nvinfo : EIATTR_SW_WAR
	.align		4
.L_21:
        /*006c*/ 	.byte	0x04, 0x36
        /*006e*/ 	.short	(.L_23 - .L_22)
.L_22:
        /*0070*/ 	.word	0x00000008
.L_23:


//--------------------- .nv.callgraph             --------------------------
	.section	.nv.callgraph,"",@"SHT_CUDA_CALLGRAPH"
	.align	4
	.sectionentsize	8
	.align		4
        /*0000*/ 	.word	0x00000000
	.align		4
        /*0004*/ 	.word	0xffffffff
	.align		4
        /*0008*/ 	.word	0x00000000
	.align		4
        /*000c*/ 	.word	0xfffffffe
	.align		4
        /*0010*/ 	.word	0x00000000
	.align		4
        /*0014*/ 	.word	0xfffffffd
	.align		4
        /*0018*/ 	.word	0x00000000
	.align		4
        /*001c*/ 	.word	0xfffffffc


//--------------------- .text._Z14rayleighKerneldjPd --------------------------
	.section	.text._Z14rayleighKerneldjPd,"ax",@progbits
	.align	128
        .global         _Z14rayleighKerneldjPd
        .type           _Z14rayleighKerneldjPd,@function
        .size           _Z14rayleighKerneldjPd,(.L_x_10 - _Z14rayleighKerneldjPd)
        .other          _Z14rayleighKerneldjPd,@"STO_CUDA_ENTRY STV_DEFAULT"
_Z14rayleighKerneldjPd:
.text._Z14rayleighKerneldjPd:
[----:B------:R-:W-:Y:S01]  /*0000*/  LDC R1, c[0x0][0x37c] ;  /* 0x0000df00ff017b82 */ /* 0x000fe20000000800 */
[----:B------:R-:W0:Y:S07]  /*0010*/  S2R R0, SR_TID.X ;  /* 0x0000000000007919 */ /* 0x000e2e0000002100 */
[----:B------:R-:W0:Y:S01]  /*0020*/  S2UR UR4, SR_CTAID.X ;  /* 0x00000000000479c3 */ /* 0x000e220000002500 */
[----:B------:R-:W1:Y:S07]  /*0030*/  LDCU UR5, c[0x0][0x388] ;  /* 0x00007100ff0577ac */ /* 0x000e6e0008000800 */
[----:B------:R-:W0:Y:S02]  /*0040*/  LDC R5, c[0x0][0x360] ;  /* 0x0000d800ff057b82 */ /* 0x000e240000000800 */
[----:B0-----:R-:W-:-:S05]  /*0050*/  IMAD R5, R5, UR4, R0 ;  /* 0x0000000405057c24 */ /* 0x001fca000f8e0200 */
[----:B-1----:R-:W-:-:S13]  /*0060*/  ISETP.GE.U32.AND P0, PT, R5, UR5, PT ;  /* 0x0000000505007c0c */ /* 0x002fda000bf06070 */
[----:B------:R-:W-:Y:S05]  /*0070*/  @P0 EXIT ;  /* 0x000000000000094d */ /* 0x000fea0003800000 */
[----:B------:R-:W0:Y:S01]  /*0080*/  LDC.64 R2, c[0x0][0x390] ;  /* 0x0000e400ff027b82 */ /* 0x000e220000000a00 */
[----:B------:R-:W1:Y:S01]  /*0090*/  LDCU.64 UR4, c[0x0][0x358] ;  /* 0x00006b00ff0477ac */ /* 0x000e620008000a00 */
[----:B0-----:R-:W-:-:S05]  /*00a0*/  IMAD.WIDE.U32 R2, R5, 0x8, R2 ;  /* 0x0000000805027825 */ /* 0x001fca00078e0002 */
[----:B-1----:R-:W2:Y:S01]  /*00b0*/  LDG.E.64 R4, desc[UR4][R2.64] ;  /* 0x0000000402047981 */ /* 0x002ea2000c1e1b00 */
[----:B------:R-:W-:Y:S01]  /*00c0*/  BSSY.RECONVERGENT B0, `(.L_x_0) ;  /* 0x0000053000007945 */ /* 0x000fe20003800200 */
[----:B--2---:R-:W-:Y:S01]  /*00d0*/  ISETP.GT.AND P0, PT, R5, 0xfffff, PT ;  /* 0x000fffff0500780c */ /* 0x004fe20003f04270 */
[----:B------:R-:W-:Y:S02]  /*00e0*/  IMAD.MOV.U32 R6, RZ, RZ, R4 ;  /* 0x000000ffff067224 */ /* 0x000fe400078e0004 */
[----:B------:R-:W-:-:S10]  /*00f0*/  IMAD.MOV.U32 R7, RZ, RZ, R5 ;  /* 0x000000ffff077224 */ /* 0x000fd400078e0005 */
[----:B------:R-:W-:-:S10]  /*0100*/  @!P0 DMUL R6, R6, 1.80143985094819840000e+16 ;  /* 0x4350000006068828 */ /* 0x000fd40000000000 */
[----:B------:R-:W-:Y:S02]  /*0110*/  @!P0 IMAD.MOV.U32 R5, RZ, RZ, R7 ;  /* 0x000000ffff058224 */ /* 0x000fe400078e0007 */
[----:B------:R-:W-:-:S03]  /*0120*/  @!P0 IMAD.MOV.U32 R4, RZ, RZ, R6 ;  /* 0x000000ffff048224 */ /* 0x000fc600078e0006 */
[----:B------:R-:W-:-:S04]  /*0130*/  IADD3 R0, PT, PT, R5, -0x1, RZ ;  /* 0xffffffff05007810 */ /* 0x000fc80007ffe0ff */
[----:B------:R-:W-:Y:S01]  /*0140*/  ISETP.GT.U32.AND P1, PT, R0, 0x7feffffe, PT ;  /* 0x7feffffe0000780c */ /* 0x000fe20003f24070 */
[----:B------:R-:W-:Y:S02]  /*0150*/  IMAD.MOV.U32 R0, RZ, RZ, -0x3ff ;  /* 0xfffffc01ff007424 */ /* 0x000fe400078e00ff */
[----:B------:R-:W-:-:S10]  /*0160*/  @!P0 IMAD.MOV.U32 R0, RZ, RZ, -0x435 ;  /* 0xfffffbcbff008424 */ /* 0x000fd400078e00ff */
[----:B------:R-:W-:Y:S05]  /*0170*/  @P1 BRA `(.L_x_1) ;  /* 0x0000000400041947 */ /* 0x000fea0003800000 */
[----:B------:R-:W-:Y:S01]  /*0180*/  LOP3.LUT R6, R5, 0xfffff, RZ, 0xc0, !PT ;  /* 0x000fffff05067812 */ /* 0x000fe200078ec0ff */
[----:B------:R-:W-:Y:S01]  /*0190*/  IMAD.MOV.U32 R16, RZ, RZ, -0x748574fc ;  /* 0x8b7a8b04ff107424 */ /* 0x000fe200078e00ff */
[----:B------:R-:W-:Y:S01]  /*01a0*/  MOV R8, RZ ;  /* 0x000000ff00087202 */ /* 0x000fe20000000f00 */
[----:B------:R-:W-:Y:S01]  /*01b0*/  IMAD.MOV.U32 R17, RZ, RZ, 0x3ed0ee25 ;  /* 0x3ed0ee25ff117424 */ /* 0x000fe200078e00ff */
[----:B------:R-:W-:Y:S01]  /*01c0*/  LOP3.LUT R7, R6, 0x3ff00000, RZ, 0xfc, !PT ;  /* 0x3ff0000006077812 */ /* 0x000fe200078efcff */
[----:B------:R-:W-:Y:S01]  /*01d0*/  UMOV UR6, 0x3ae80f1e ;  /* 0x3ae80f1e00067882 */ /* 0x000fe20000000000 */
[----:B------:R-:W-:Y:S01]  /*01e0*/  MOV R6, R4 ;  /* 0x0000000400067202 */ /* 0x000fe20000000f00 */
[----:B------:R-:W-:Y:S01]  /*01f0*/  UMOV UR7, 0x3eb1380b ;  /* 0x3eb1380b00077882 */ /* 0x000fe20000000000 */
[----:B------:R-:W-:Y:S01]  /*0200*/  ISETP.GE.U32.AND P0, PT, R7, 0x3ff6a09f, PT ;  /* 0x3ff6a09f0700780c */ /* 0x000fe20003f06070 */
[----:B------:R-:W-:Y:S01]  /*0210*/  IMAD.MOV.U32 R19, RZ, RZ, 0x43300000 ;  /* 0x43300000ff137424 */ /* 0x000fe200078e00ff */
[----:B------:R-:W-:Y:S01]  /*0220*/  LEA.HI R0, R5, R0, RZ, 0xc ;  /* 0x0000000005007211 */ /* 0x000fe200078f60ff */
[----:B------:R-:W-:Y:S01]  /*0230*/  UMOV UR8, 0x80000000 ;  /* 0x8000000000087882 */ /* 0x000fe20000000000 */
[----:B------:R-:W-:-:S09]  /*0240*/  UMOV UR9, 0x43300000 ;  /* 0x4330000000097882 */ /* 0x000fd20000000000 */
[----:B------:R-:W-:Y:S01]  /*0250*/  @P0 VIADD R9, R7, 0xfff00000 ;  /* 0xfff0000007090836 */ /* 0x000fe20000000000 */
[----:B------:R-:W-:-:S03]  /*0260*/  @P0 IADD3 R0, PT, PT, R0, 0x1, RZ ;  /* 0x0000000100000810 */ /* 0x000fc60007ffe0ff */
[----:B------:R-:W-:Y:S01]  /*0270*/  @P0 IMAD.MOV.U32 R7, RZ, RZ, R9 ;  /* 0x000000ffff070224 */ /* 0x000fe200078e0009 */
[----:B------:R-:W-:-:S05]  /*0280*/  LOP3.LUT R18, R0, 0x80000000, RZ, 0x3c, !PT ;  /* 0x8000000000127812 */ /* 0x000fca00078e3cff */
[C---:B------:R-:W-:Y:S02]  /*0290*/  DADD R14, R6.reuse, 1 ;  /* 0x3ff00000060e7429 */ /* 0x040fe40000000000 */
[----:B------:R-:W-:-:S04]  /*02a0*/  DADD R6, R6, -1 ;  /* 0xbff0000006067429 */ /* 0x000fc80000000000 */
[----:B------:R-:W0:Y:S02]  /*02b0*/  MUFU.RCP64H R9, R15 ;  /* 0x0000000f00097308 */ /* 0x000e240000001800 */
[----:B0-----:R-:W-:-:S08]  /*02c0*/  DFMA R10, -R14, R8, 1 ;  /* 0x3ff000000e0a742b */ /* 0x001fd00000000108 */
[----:B------:R-:W-:-:S08]  /*02d0*/  DFMA R10, R10, R10, R10 ;  /* 0x0000000a0a0a722b */ /* 0x000fd0000000000a */
[----:B------:R-:W-:-:S08]  /*02e0*/  DFMA R8, R8, R10, R8 ;  /* 0x0000000a0808722b */ /* 0x000fd00000000008 */
[----:B------:R-:W-:-:S08]  /*02f0*/  DMUL R10, R6, R8 ;  /* 0x00000008060a7228 */ /* 0x000fd00000000000 */
[----:B------:R-:W-:-:S08]  /*0300*/  DFMA R10, R6, R8, R10 ;  /* 0x00000008060a722b */ /* 0x000fd0000000000a */
[----:B------:R-:W-:Y:S02]  /*0310*/  DMUL R12, R10, R10 ;  /* 0x0000000a0a0c7228 */ /* 0x000fe40000000000 */
[----:B------:R-:W-:-:S06]  /*0320*/  DADD R4, R6, -R10 ;  /* 0x0000000006047229 */ /* 0x000fcc000000080a */
[----:B------:R-:W-:Y:S01]  /*0330*/  DFMA R14, R12, UR6, R16 ;  /* 0x000000060c0e7c2b */ /* 0x000fe20008000010 */
[----:B------:R-:W-:Y:S01]  /*0340*/  UMOV UR6, 0x9f02676f ;  /* 0x9f02676f00067882 */ /* 0x000fe20000000000 */
[----:B------:R-:W-:Y:S01]  /*0350*/  UMOV UR7, 0x3ef3b266 ;  /* 0x3ef3b26600077882 */ /* 0x000fe20000000000 */
[----:B------:R-:W-:Y:S02]  /*0360*/  DADD R16, R4, R4 ;  /* 0x0000000004107229 */ /* 0x000fe40000000004 */
[----:B------:R-:W-:Y:S01]  /*0370*/  DADD R4, R18, -UR8 ;  /* 0x8000000812047e29 */ /* 0x000fe20008000000 */
[----:B------:R-:W-:Y:S01]  /*0380*/  UMOV UR8, 0xfefa39ef ;  /* 0xfefa39ef00087882 */ /* 0x000fe20000000000 */
[----:B------:R-:W-:Y:S01]  /*0390*/  UMOV UR9, 0x3fe62e42 ;  /* 0x3fe62e4200097882 */ /* 0x000fe20000000000 */
[----:B------:R-:W-:Y:S01]  /*03a0*/  DFMA R14, R12, R14, UR6 ;  /* 0x000000060c0e7e2b */ /* 0x000fe2000800000e */
[----:B------:R-:W-:Y:S01]  /*03b0*/  UMOV UR6, 0xa9ab0956 ;  /* 0xa9ab095600067882 */ /* 0x000fe20000000000 */
[----:B------:R-:W-:Y:S01]  /*03c0*/  UMOV UR7, 0x3f1745cb ;  /* 0x3f1745cb00077882 */ /* 0x000fe20000000000 */
[----:B------:R-:W-:-:S02]  /*03d0*/  DFMA R16, R6, -R10, R16 ;  /* 0x8000000a0610722b */ /* 0x000fc40000000010 */
[----:B------:R-:W-:-:S03]  /*03e0*/  DFMA R6, R4, UR8, R10 ;  /* 0x0000000804067c2b */ /* 0x000fc6000800000a */
[----:B------:R-:W-:Y:S01]  /*03f0*/  DFMA R14, R12, R14, UR6 ;  /* 0x000000060c0e7e2b */ /* 0x000fe2000800000e */
[----:B------:R-:W-:Y:S01]  /*0400*/  UMOV UR6, 0x2d1b5154 ;  /* 0x2d1b515400067882 */ /* 0x000fe20000000000 */
[----:B------:R-:W-:Y:S01]  /*0410*/  UMOV UR7, 0x3f3c71c7 ;  /* 0x3f3c71c700077882 */ /* 0x000fe20000000000 */
[----:B------:R-:W-:-:S05]  /*0420*/  DMUL R16, R8, R16 ;  /* 0x0000001008107228 */ /* 0x000fca0000000000 */
[----:B------:R-:W-:Y:S01]  /*0430*/  DFMA R14, R12, R14, UR6 ;  /* 0x000000060c0e7e2b */ /* 0x000fe2000800000e */
[----:B------:R-:W-:Y:S01]  /*0440*/  UMOV UR6, 0x923be72d ;  /* 0x923be72d00067882 */ /* 0x000fe20000000000 */
[----:B------:R-:W-:-:S06]  /*0450*/  UMOV UR7, 0x3f624924 ;  /* 0x3f62492400077882 */ /* 0x000fcc0000000000 */
        /* <DEDUP_REMOVED lines=8> */
[----:B------:R-:W-:Y:S02]  /*04e0*/  UMOV UR7, 0x3fe62e42 ;  /* 0x3fe62e4200077882 */ /* 0x000fe40000000000 */
[----:B------:R-:W-:Y:S01]  /*04f0*/  DFMA R18, R4, -UR6, R6 ;  /* 0x8000000604127c2b */ /* 0x000fe20008000006 */
[----:B------:R-:W-:Y:S01]  /*0500*/  UMOV UR6, 0x3b39803f ;  /* 0x3b39803f00067882 */ /* 0x000fe20000000000 */
[----:B------:R-:W-:Y:S02]  /*0510*/  UMOV UR7, 0x3c7abc9e ;  /* 0x3c7abc9e00077882 */ /* 0x000fe40000000000 */
[----:B------:R-:W-:-:S04]  /*0520*/  DMUL R14, R12, R14 ;  /* 0x0000000e0c0e7228 */ /* 0x000fc80000000000 */
[----:B------:R-:W-:-:S04]  /*0530*/  DADD R18, -R10, R18 ;  /* 0x000000000a127229 */ /* 0x000fc80000000112 */
[----:B------:R-:W-:-:S08]  /*0540*/  DFMA R14, R10, R14, R16 ;  /* 0x0000000e0a0e722b */ /* 0x000fd00000000010 */
[----:B------:R-:W-:-:S08]  /*0550*/  DADD R14, R14, -R18 ;  /* 0x000000000e0e7229 */ /* 0x000fd00000000812 */
[----:B------:R-:W-:-:S08]  /*0560*/  DFMA R14, R4, UR6, R14 ;  /* 0x00000006040e7c2b */ /* 0x000fd0000800000e */
[----:B------:R-:W-:Y:S01]  /*0570*/  DADD R4, R6, R14 ;  /* 0x0000000006047229 */ /* 0x000fe2000000000e */
[----:B------:R-:W-:Y:S10]  /*0580*/  BRA `(.L_x_2) ;  /* 0x0000000000187947 */ /* 0x000ff40003800000 */
.L_x_1:
[----:B------:R-:W-:Y:S01]  /*0590*/  IMAD.MOV.U32 R4, RZ, RZ, 0x0 ;  /* 0x00000000ff047424 */ /* 0x000fe200078e00ff */
[----:B------:R-:W-:Y:S02]  /*05a0*/  MOV R5, 0x7ff00000 ;  /* 0x7ff0000000057802 */ /* 0x000fe40000000f00 */
[----:B------:R-:W-:-:S04]  /*05b0*/  LOP3.LUT P0, RZ, R7, 0x7fffffff, RZ, 0xc0, !PT ;  /* 0x7fffffff07ff7812 */ /* 0x000fc8000780c0ff */
[----:B------:R-:W-:-:S10]  /*05c0*/  DFMA R4, R6, R4, +INF ;  /* 0x7ff000000604742b */ /* 0x000fd40000000004 */
[----:B------:R-:W-:Y:S02]  /*05d0*/  FSEL R4, R4, RZ, P0 ;  /* 0x000000ff04047208 */ /* 0x000fe40000000000 */
[----:B------:R-:W-:-:S07]  /*05e0*/  FSEL R5, R5, -QNAN , P0 ;  /* 0xfff0000005057808 */ /* 0x000fce0000000000 */
.L_x_2:
[----:B------:R-:W-:Y:S05]  /*05f0*/  BSYNC.RECONVERGENT B0 ;  /* 0x0000000000007941 */ /* 0x000fea0003800200 */
.L_x_0:
[----:B------:R-:W-:Y:S01]  /*0600*/  DMUL R4, R4, -2 ;  /* 0xc000000004047828 */ /* 0x000fe20000000000 */
[----:B------:R-:W-:Y:S01]  /*0610*/  IMAD.MOV.U32 R10, RZ, RZ, 0x0 ;  /* 0x00000000ff0a7424 */ /* 0x000fe200078e00ff */
[----:B------:R-:W-:Y:S01]  /*0620*/  MOV R11, 0x3fd80000 ;  /* 0x3fd80000000b7802 */ /* 0x000fe20000000f00 */
[----:B------:R-:W-:Y:S03]  /*0630*/  BSSY.RECONVERGENT B0, `(.L_x_3) ;  /* 0x0000011000007945 */ /* 0x000fe60003800200 */
[----:B------:R-:W0:Y:S04]  /*0640*/  MUFU.RSQ64H R7, R5 ;  /* 0x0000000500077308 */ /* 0x000e280000001c00 */
[----:B------:R-:W-:-:S05]  /*0650*/  VIADD R6, R5, 0xfcb00000 ;  /* 0xfcb0000005067836 */ /* 0x000fca0000000000 */
[----:B------:R-:W-:Y:S01]  /*0660*/  ISETP.GE.U32.AND P0, PT, R6, 0x7ca00000, PT ;  /* 0x7ca000000600780c */ /* 0x000fe20003f06070 */
[----:B0-----:R-:W-:-:S08]  /*0670*/  DMUL R8, R6, R6 ;  /* 0x0000000606087228 */ /* 0x001fd00000000000 */
[----:B------:R-:W-:-:S08]  /*0680*/  DFMA R8, R4, -R8, 1 ;  /* 0x3ff000000408742b */ /* 0x000fd00000000808 */
[----:B------:R-:W-:Y:S02]  /*0690*/  DFMA R10, R8, R10, 0.5 ;  /* 0x3fe00000080a742b */ /* 0x000fe4000000000a */
[----:B------:R-:W-:-:S08]  /*06a0*/  DMUL R8, R6, R8 ;  /* 0x0000000806087228 */ /* 0x000fd00000000000 */
[----:B------:R-:W-:-:S08]  /*06b0*/  DFMA R12, R10, R8, R6 ;  /* 0x000000080a0c722b */ /* 0x000fd00000000006 */
[----:B------:R-:W-:Y:S02]  /*06c0*/  DMUL R14, R4, R12 ;  /* 0x0000000c040e7228 */ /* 0x000fe40000000000 */
[----:B------:R-:W-:Y:S02]  /*06d0*/  VIADD R11, R13, 0xfff00000 ;  /* 0xfff000000d0b7836 */ /* 0x000fe40000000000 */
[----:B------:R-:W-:-:S04]  /*06e0*/  IMAD.MOV.U32 R10, RZ, RZ, R12 ;  /* 0x000000ffff0a7224 */ /* 0x000fc800078e000c */
[----:B------:R-:W-:-:S08]  /*06f0*/  DFMA R16, R14, -R14, R4 ;  /* 0x8000000e0e10722b */ /* 0x000fd00000000004 */
[----:B------:R-:W-:Y:S01]  /*0700*/  DFMA R8, R16, R10, R14 ;  /* 0x0000000a1008722b */ /* 0x000fe2000000000e */
[----:B------:R-:W-:Y:S10]  /*0710*/  @!P0 BRA `(.L_x_4) ;  /* 0x0000000000088947 */ /* 0x000ff40003800000 */
[----:B------:R-:W-:-:S07]  /*0720*/  MOV R0, 0x740 ;  /* 0x0000074000007802 */ /* 0x000fce0000000f00 */
[----:B------:R-:W-:Y:S05]  /*0730*/  CALL.REL.NOINC `($__internal_0_$__cuda_sm20_dsqrt_rn_f64_mediumpath_v1) ;  /* 0x0000000000147944 */ /* 0x000fea0003c00000 */
.L_x_4:
[----:B------:R-:W-:Y:S05]  /*0740*/  BSYNC.RECONVERGENT B0 ;  /* 0x0000000000007941 */ /* 0x000fea0003800200 */
.L_x_3:
[----:B------:R-:W0:Y:S02]  /*0750*/  LDCU.64 UR6, c[0x0][0x380] ;  /* 0x00007000ff0677ac */ /* 0x000e240008000a00 */
[----:B0-----:R-:W-:-:S07]  /*0760*/  DMUL R8, R8, UR6 ;  /* 0x0000000608087c28 */ /* 0x001fce0008000000 */
[----:B------:R-:W-:Y:S01]  /*0770*/  STG.E.64 desc[UR4][R2.64], R8 ;  /* 0x0000000802007986 */ /* 0x000fe2000c101b04 */
[----:B------:R-:W-:Y:S05]  /*0780*/  EXIT ;  /* 0x000000000000794d */ /* 0x000fea0003800000 */
        .weak           $__internal_0_$__cuda_sm20_dsqrt_rn_f64_mediumpath_v1
        .type           $__internal_0_$__cuda_sm20_dsqrt_rn_f64_mediumpath_v1,@function
        .size           $__internal_0_$__cuda_sm20_dsqrt_rn_f64_mediumpath_v1,(.L_x_10 - $__internal_0_$__cuda_sm20_dsqrt_rn_f64_mediumpath_v1)
$__internal_0_$__cuda_sm20_dsqrt_rn_f64_mediumpath_v1:
[----:B------:R-:W-:Y:S01]  /*0790*/  ISETP.GE.U32.AND P0, PT, R6, -0x3400000, PT ;  /* 0xfcc000000600780c */ /* 0x000fe20003f06070 */
[----:B------:R-:W-:Y:S01]  /*07a0*/  BSSY.RECONVERGENT B1, `(.L_x_5) ;  /* 0x0000028000017945 */ /* 0x000fe20003800200 */
[----:B------:R-:W-:Y:S01]  /*07b0*/  IMAD.MOV.U32 R6, RZ, RZ, R4 ;  /* 0x000000ffff067224 */ /* 0x000fe200078e0004 */
[----:B------:R-:W-:Y:S01]  /*07c0*/  MOV R10, R12 ;  /* 0x0000000c000a7202 */ /* 0x000fe20000000f00 */
[----:B------:R-:W-:Y:S01]  /*07d0*/  IMAD.MOV.U32 R7, RZ, RZ, R5 ;  /* 0x000000ffff077224 */ /* 0x000fe200078e0005 */
[----:B------:R-:W-:Y:S01]  /*07e0*/  MOV R4, R16 ;  /* 0x0000001000047202 */ /* 0x000fe20000000f00 */
[----:B------:R-:W-:-:S07]  /*07f0*/  IMAD.MOV.U32 R5, RZ, RZ, R17 ;  /* 0x000000ffff057224 */ /* 0x000fce00078e0011 */
[----:B------:R-:W-:Y:S05]  /*0800*/  @!P0 BRA `(.L_x_6) ;  /* 0x0000000000208947 */ /* 0x000fea0003800000 */
[----:B------:R-:W-:-:S10]  /*0810*/  DFMA.RM R4, R4, R10, R14 ;  /* 0x0000000a0404722b */ /* 0x000fd4000000400e */
[----:B------:R-:W-:-:S05]  /*0820*/  IADD3 R8, P0, PT, R4, 0x1, RZ ;  /* 0x0000000104087810 */ /* 0x000fca0007f1e0ff */
[----:B------:R-:W-:-:S06]  /*0830*/  IMAD.X R9, RZ, RZ, R5, P0 ;  /* 0x000000ffff097224 */ /* 0x000fcc00000e0605 */
[----:B------:R-:W-:-:S08]  /*0840*/  DFMA.RP R6, -R4, R8, R6 ;  /* 0x000000080406722b */ /* 0x000fd00000008106 */
[----:B------:R-:W-:-:S06]  /*0850*/  DSETP.GT.AND P0, PT, R6, RZ, PT ;  /* 0x000000ff0600722a */ /* 0x000fcc0003f04000 */
[----:B------:R-:W-:Y:S02]  /*0860*/  FSEL R4, R8, R4, P0 ;  /* 0x0000000408047208 */ /* 0x000fe40000000000 */
[----:B------:R-:W-:Y:S01]  /*0870*/  FSEL R5, R9, R5, P0 ;  /* 0x0000000509057208 */ /* 0x000fe20000000000 */
[----:B------:R-:W-:Y:S06]  /*0880*/  BRA `(.L_x_7) ;  /* 0x0000000000647947 */ /* 0x000fec0003800000 */
.L_x_6:
[----:B------:R-:W-:-:S14]  /*0890*/  DSETP.NE.AND P0, PT, R6, RZ, PT ;  /* 0x000000ff0600722a */ /* 0x000fdc0003f05000 */
[----:B------:R-:W-:Y:S05]  /*08a0*/  @!P0 BRA `(.L_x_8) ;  /* 0x0000000000588947 */ /* 0x000fea0003800000 */
[----:B------:R-:W-:-:S13]  /*08b0*/  ISETP.GE.AND P0, PT, R7, RZ, PT ;  /* 0x000000ff0700720c */ /* 0x000fda0003f06270 */
[----:B------:R-:W-:Y:S01]  /*08c0*/  @!P0 MOV R4, 0x0 ;  /* 0x0000000000048802 */ /* 0x000fe20000000f00 */
[----:B------:R-:W-:Y:S01]  /*08d0*/  @!P0 IMAD.MOV.U32 R5, RZ, RZ, -0x80000 ;  /* 0xfff80000ff058424 */ /* 0x000fe200078e00ff */
[----:B------:R-:W-:Y:S06]  /*08e0*/  @!P0 BRA `(.L_x_7) ;  /* 0x00000000004c8947 */ /* 0x000fec0003800000 */
[----:B------:R-:W-:-:S13]  /*08f0*/  ISETP.GT.AND P0, PT, R7, 0x7fefffff, PT ;  /* 0x7fefffff0700780c */ /* 0x000fda0003f04270 */
[----:B------:R-:W-:Y:S05]  /*0900*/  @P0 BRA `(.L_x_8) ;  /* 0x0000000000400947 */ /* 0x000fea0003800000 */
[----:B------:R-:W-:Y:S01]  /*0910*/  DMUL R4, R6, 8.11296384146066816958e+31 ;  /* 0x4690000006047828 */ /* 0x000fe20000000000 */
[----:B------:R-:W-:Y:S01]  /*0920*/  MOV R10, 0x0 ;  /* 0x00000000000a7802 */ /* 0x000fe20000000f00 */
[----:B------:R-:W-:Y:S02]  /*0930*/  IMAD.MOV.U32 R6, RZ, RZ, RZ ;  /* 0x000000ffff067224 */ /* 0x000fe400078e00ff */
[----:B------:R-:W-:Y:S02]  /*0940*/  IMAD.MOV.U32 R11, RZ, RZ, 0x3fd80000 ;  /* 0x3fd80000ff0b7424 */ /* 0x000fe400078e00ff */
[----:B------:R-:W0:Y:S02]  /*0950*/  MUFU.RSQ64H R7, R5 ;  /* 0x0000000500077308 */ /* 0x000e240000001c00 */
[----:B0-----:R-:W-:-:S08]  /*0960*/  DMUL R8, R6, R6 ;  /* 0x0000000606087228 */ /* 0x001fd00000000000 */
[----:B------:R-:W-:-:S08]  /*0970*/  DFMA R8, R4, -R8, 1 ;  /* 0x3ff000000408742b */ /* 0x000fd00000000808 */
[----:B------:R-:W-:Y:S02]  /*0980*/  DFMA R10, R8, R10, 0.5 ;  /* 0x3fe00000080a742b */ /* 0x000fe4000000000a */
[----:B------:R-:W-:-:S08]  /*0990*/  DMUL R8, R6, R8 ;  /* 0x0000000806087228 */ /* 0x000fd00000000000 */
[----:B------:R-:W-:-:S08]  /*09a0*/  DFMA R8, R10, R8, R6 ;  /* 0x000000080a08722b */ /* 0x000fd00000000006 */
[----:B------:R-:W-:Y:S02]  /*09b0*/  DMUL R6, R4, R8 ;  /* 0x0000000804067228 */ /* 0x000fe40000000000 */
[----:B------:R-:W-:-:S06]  /*09c0*/  VIADD R9, R9, 0xfff00000 ;  /* 0xfff0000009097836 */ /* 0x000fcc0000000000 */
[----:B------:R-:W-:-:S08]  /*09d0*/  DFMA R10, R6, -R6, R4 ;  /* 0x80000006060a722b */ /* 0x000fd00000000004 */
[----:B------:R-:W-:-:S10]  /*09e0*/  DFMA R4, R8, R10, R6 ;  /* 0x0000000a0804722b */ /* 0x000fd40000000006 */
[----:B------:R-:W-:Y:S01]  /*09f0*/  IADD3 R5, PT, PT, R5, -0x3500000, RZ ;  /* 0xfcb0000005057810 */ /* 0x000fe20007ffe0ff */
[----:B------:R-:W-:Y:S06]  /*0a00*/  BRA `(.L_x_7) ;  /* 0x0000000000047947 */ /* 0x000fec0003800000 */
.L_x_8:
[----:B------:R-:W-:-:S11]  /*0a10*/  DADD R4, R6, R6 ;  /* 0x0000000006047229 */ /* 0x000fd60000000006 */
.L_x_7:
[----:B------:R-:W-:Y:S05]  /*0a20*/  BSYNC.RECONVERGENT B1 ;  /* 0x0000000000017941 */ /* 0x000fea0003800200 */
.L_x_5:
[----:B------:R-:W-:Y:S01]  /*0a30*/  IMAD.MOV.U32 R8, RZ, RZ, R4 ;  /* 0x000000ffff087224 */ /* 0x000fe200078e0004 */
[----:B------:R-:W-:Y:S01]  /*0a40*/  MOV R4, R0 ;  /* 0x0000000000047202 */ /* 0x000fe20000000f00 */
[----:B------:R-:W-:Y:S02]  /*0a50*/  IMAD.MOV.U32 R9, RZ, RZ, R5 ;  /* 0x000000ffff097224 */ /* 0x000fe400078e0005 */
[----:B------:R-:W-:-:S04]  /*0a60*/  IMAD.MOV.U32 R5, RZ, RZ, 0x0 ;  /* 0x00000000ff057424 */ /* 0x000fc800078e00ff */
[----:B------:R-:W-:Y:S05]  /*0a70*/  RET.REL.NODEC R4 `(_Z14rayleighKerneldjPd) ;  /* 0xfffffff404607950 */ /* 0x000fea0003c3ffff */
.L_x_9:
[----:B------:R-:W-:-:S00]  /*0a80*/  BRA `(.L_x_9) ;  /* 0xfffffffc00fc7947 */ /* 0x000fc0000383ffff */
[----:B------:R-:W-:-:S00]  /*0a90*/  NOP ;  /* 0x0000000000007918 */ /* 0x000fc00000000000 */
        /* <DEDUP_REMOVED lines=14> */
.L_x_10:


//--------------------- .nv.shared.reserved.0     --------------------------
	.section	.nv.shared.reserved.0,"aw",@nobits
	.weak		__nv_reservedSMEM_offset_0_alias
	.size		__nv_reservedSMEM_offset_0_alias, 0, 64
	.other		__nv_reservedSMEM_offset_0_alias,@"STO_CUDA_RESERVED_SHARED STV_DEFAULT"
__nv_reservedSMEM_offset_0_alias:
	.zero		0
	.zero		64


//--------------------- .nv.constant0._Z14rayleighKerneldjPd --------------------------
	.section	.nv.constant0._Z14rayleighKerneldjPd,"a",@progbits
	.sectionflags	@""
	.align	4
.nv.constant0._Z14rayleighKerneldjPd:
	.zero		920


//--------------------- SYMBOLS --------------------------

	.type		.nv.reservedSmem.offset0,@object
	.size		.nv.reservedSmem.offset0,0x4
